	.headerflags	@"EF_CUDA_TEXMODE_UNIFIED EF_CUDA_64BIT_ADDRESS EF_CUDA_ACCELERATORS EF_CUDA_SM90 EF_CUDA_VIRTUAL_SM(EF_CUDA_SM90)"
	.elftype	@"ET_EXEC"


//--------------------- .nv.info                  --------------------------
	.section	.nv.info,"",@"SHT_CUDA_INFO"
	.align	4


	//----- nvinfo : EIATTR_REGCOUNT
	.align		4
        /*0000*/ 	.byte	0x04, 0x2f
        /*0002*/ 	.short	(.L_3 - .L_2)
	.align		4
.L_2:
        /*0004*/ 	.word	index@(triton_poi_fused__native_batch_norm_legit_no_training_leaky_relu_28)
        /*0008*/ 	.word	0x00000010


	//----- nvinfo : EIATTR_MIN_STACK_SIZE
	.align		4
.L_3:
        /*000c*/ 	.byte	0x04, 0x12
        /*000e*/ 	.short	(.L_5 - .L_4)
	.align		4
.L_4:
        /*0010*/ 	.word	index@(triton_poi_fused__native_batch_norm_legit_no_training_leaky_relu_28)
        /*0014*/ 	.word	0x00000000


	//----- nvinfo : EIATTR_FRAME_SIZE
	.align		4
.L_5:
        /*0018*/ 	.byte	0x04, 0x11
        /*001a*/ 	.short	(.L_7 - .L_6)
	.align		4
.L_6:
        /*001c*/ 	.word	index@(triton_poi_fused__native_batch_norm_legit_no_training_leaky_relu_28)
        /*0020*/ 	.word	0x00000000


	//----- nvinfo : EIATTR_MIN_STACK_SIZE
	.align		4
.L_7:
        /*0024*/ 	.byte	0x04, 0x12
        /*0026*/ 	.short	(.L_9 - .L_8)
	.align		4
.L_8:
        /*0028*/ 	.word	index@(triton_poi_fused__native_batch_norm_legit_no_training_leaky_relu_28)
        /*002c*/ 	.word	0x00000000
.L_9:


//--------------------- .nv.info.triton_poi_fused__native_batch_norm_legit_no_training_leaky_relu_28 --------------------------
	.section	.nv.info.triton_poi_fused__native_batch_norm_legit_no_training_leaky_relu_28,"",@"SHT_CUDA_INFO"
	.sectionflags	@""
	.align	4


	//----- nvinfo : EIATTR_CUDA_API_VERSION
	.align		4
        /*0000*/ 	.byte	0x04, 0x37
        /*0002*/ 	.short	(.L_11 - .L_10)
.L_10:
        /*0004*/ 	.word	0x0000007c


	//----- nvinfo : EIATTR_KPARAM_INFO
	.align		4
.L_11:
        /*0008*/ 	.byte	0x04, 0x17
        /*000a*/ 	.short	(.L_13 - .L_12)
.L_12:
        /*000c*/ 	.word	0x00000000
        /*0010*/ 	.short	0x0006
        /*0012*/ 	.short	0x0030
        /*0014*/ 	.byte	0x00, 0xf0, 0x11, 0x00


	//----- nvinfo : EIATTR_KPARAM_INFO
	.align		4
.L_13:
        /*0018*/ 	.byte	0x04, 0x17
        /*001a*/ 	.short	(.L_15 - .L_14)
.L_14:
        /*001c*/ 	.word	0x00000000
        /*0020*/ 	.short	0x0005
        /*0022*/ 	.short	0x0028
        /*0024*/ 	.byte	0x00, 0xf4, 0x21, 0x00


	//----- nvinfo : EIATTR_KPARAM_INFO
	.align		4
.L_15:
        /*0028*/ 	.byte	0x04, 0x17
        /*002a*/ 	.short	(.L_17 - .L_16)
.L_16:
        /*002c*/ 	.word	0x00000000
        /*0030*/ 	.short	0x0004
        /*0032*/ 	.short	0x0020
        /*0034*/ 	.byte	0x00, 0xf4, 0x21, 0x00


	//----- nvinfo : EIATTR_KPARAM_INFO
	.align		4
.L_17:
        /*0038*/ 	.byte	0x04, 0x17
        /*003a*/ 	.short	(.L_19 - .L_18)
.L_18:
        /*003c*/ 	.word	0x00000000
        /*0040*/ 	.short	0x0003
        /*0042*/ 	.short	0x0018
        /*0044*/ 	.byte	0x00, 0xf4, 0x21, 0x00


	//----- nvinfo : EIATTR_KPARAM_INFO
	.align		4
.L_19:
        /*0048*/ 	.byte	0x04, 0x17
        /*004a*/ 	.short	(.L_21 - .L_20)
.L_20:
        /*004c*/ 	.word	0x00000000
        /*0050*/ 	.short	0x0002
        /*0052*/ 	.short	0x0010
        /*0054*/ 	.byte	0x00, 0xf4, 0x21, 0x00


	//----- nvinfo : EIATTR_KPARAM_INFO
	.align		4
.L_21:
        /*0058*/ 	.byte	0x04, 0x17
        /*005a*/ 	.short	(.L_23 - .L_22)
.L_22:
        /*005c*/ 	.word	0x00000000
        /*0060*/ 	.short	0x0001
        /*0062*/ 	.short	0x0008
        /*0064*/ 	.byte	0x00, 0xf4, 0x21, 0x00


	//----- nvinfo : EIATTR_KPARAM_INFO
	.align		4
.L_23:
        /*0068*/ 	.byte	0x04, 0x17
        /*006a*/ 	.short	(.L_25 - .L_24)
.L_24:
        /*006c*/ 	.word	0x00000000
        /*0070*/ 	.short	0x0000
        /*0072*/ 	.short	0x0000
        /*0074*/ 	.byte	0x00, 0xf4, 0x21, 0x00


	//----- nvinfo : EIATTR_SPARSE_MMA_MASK
	.align		4
.L_25:
        /*0078*/ 	.byte	0x03, 0x50
        /*007a*/ 	.short	0x0000


	//----- nvinfo : EIATTR_MAXREG_COUNT
	.align		4
        /*007c*/ 	.byte	0x03, 0x1b
        /*007e*/ 	.short	0x00ff


	//----- nvinfo : EIATTR_EXIT_INSTR_OFFSETS
	.align		4
        /*0080*/ 	.byte	0x04, 0x1c
        /*0082*/ 	.short	(.L_27 - .L_26)


	//   ....[0]....
.L_26:
        /*0084*/ 	.word	0x000003d0


	//----- nvinfo : EIATTR_REQNTID
	.align		4
.L_27:
        /*0088*/ 	.byte	0x04, 0x10
        /*008a*/ 	.short	(.L_29 - .L_28)
.L_28:
        /*008c*/ 	.word	0x00000080
        /*0090*/ 	.word	0x00000001
        /*0094*/ 	.word	0x00000001


	//----- nvinfo : EIATTR_CBANK_PARAM_SIZE
	.align		4
.L_29:
        /*0098*/ 	.byte	0x03, 0x19
        /*009a*/ 	.short	0x0034


	//----- nvinfo : EIATTR_PARAM_CBANK
	.align		4
        /*009c*/ 	.byte	0x04, 0x0a
        /*009e*/ 	.short	(.L_31 - .L_30)
	.align		4
.L_30:
        /*00a0*/ 	.word	index@(.nv.constant0.triton_poi_fused__native_batch_norm_legit_no_training_leaky_relu_28)
        /*00a4*/ 	.short	0x0210
        /*00a6*/ 	.short	0x0034


	//----- nvinfo : EIATTR_SW_WAR
	.align		4
.L_31:
        /*00a8*/ 	.byte	0x04, 0x36
        /*00aa*/ 	.short	(.L_33 - .L_32)
.L_32:
        /*00ac*/ 	.word	0x00000008
.L_33:


//--------------------- .nv.callgraph             --------------------------
	.section	.nv.callgraph,"",@"SHT_CUDA_CALLGRAPH"
	.align	4
	.sectionentsize	8
	.align		4
        /*0000*/ 	.word	0x00000000
	.align		4
        /*0004*/ 	.word	0xffffffff
	.align		4
        /*0008*/ 	.word	0x00000000
	.align		4
        /*000c*/ 	.word	0xfffffffe
	.align		4
        /*0010*/ 	.word	0x00000000
	.align		4
        /*0014*/ 	.word	0xfffffffd
	.align		4
        /*0018*/ 	.word	0x00000000
	.align		4
        /*001c*/ 	.word	0xfffffffc


//--------------------- .nv.constant4             --------------------------
	.section	.nv.constant4,"a",@progbits
	.align	8
	.align		8
.nv.constant4:
        /*0000*/ 	.dword	_$_str
	.align		8
        /*0008*/ 	.dword	_$_str_$_2


//--------------------- .text.triton_poi_fused__native_batch_norm_legit_no_training_leaky_relu_28 --------------------------
	.section	.text.triton_poi_fused__native_batch_norm_legit_no_training_leaky_relu_28,"ax",@progbits
	.align	128
        .global         triton_poi_fused__native_batch_norm_legit_no_training_leaky_relu_28
        .type           triton_poi_fused__native_batch_norm_legit_no_training_leaky_relu_28,@function
        .size           triton_poi_fused__native_batch_norm_legit_no_training_leaky_relu_28,(.L_x_1 - triton_poi_fused__native_batch_norm_legit_no_training_leaky_relu_28)
        .other          triton_poi_fused__native_batch_norm_legit_no_training_leaky_relu_28,@"STO_CUDA_ENTRY STV_DEFAULT"
triton_poi_fused__native_batch_norm_legit_no_training_leaky_relu_28:
.text.triton_poi_fused__native_batch_norm_legit_no_training_leaky_relu_28:
[----:B------:R-:W-:Y:S01]  /*0000*/  LDC R1, c[0x0][0x28] ;  /* 0x00000a00ff017b82 */ /* 0x000fe20000000800 */
[----:B------:R-:W1:Y:S07]  /*0010*/  S2R R0, SR_TID.X ;  /* 0x0000000000007919 */ /* 0x000e6e0000002100 */
[----:B------:R-:W2:Y:S01]  /*0020*/  LDC.64 R2, c[0x0][0x228] ;  /* 0x00008a00ff027b82 */ /* 0x000ea20000000a00 */
[----:B------:R-:W-:Y:S01]  /*0030*/  ULDC.64 UR4, c[0x0][0x208] ;  /* 0x0000820000047ab9 */ /* 0x000fe20000000a00 */
[----:B------:R-:W3:Y:S06]  /*0040*/  S2R R7, SR_CTAID.X ;  /* 0x0000000000077919 */ /* 0x000eec0000002500 */
[----:B------:R-:W4:Y:S08]  /*0050*/  LDC.64 R8, c[0x0][0x230] ;  /* 0x00008c00ff087b82 */ /* 0x000f300000000a00 */
[----:B------:R-:W5:Y:S01]  /*0060*/  LDC.64 R10, c[0x0][0x238] ;  /* 0x00008e00ff0a7b82 */ /* 0x000f620000000a00 */
[----:B-1----:R-:W-:-:S02]  /*0070*/  SHF.L.U32 R0, R0, 0x1, RZ ;  /* 0x0000000100007819 */ /* 0x002fc400000006ff */
[----:B---3--:R-:W-:Y:S02]  /*0080*/  SHF.R.S32.HI R5, RZ, 0x17, R7 ;  /* 0x00000017ff057819 */ /* 0x008fe40000011407 */
[----:B------:R-:W-:Y:S02]  /*0090*/  LOP3.LUT R0, R0, 0xfe, RZ, 0xc0, !PT ;  /* 0x000000fe00007812 */ /* 0x000fe400078ec0ff */
[----:B------:R-:W-:Y:S02]  /*00a0*/  SGXT R5, R5, 0x1 ;  /* 0x000000010505781a */ /* 0x000fe40000000200 */
[----:B------:R-:W-:Y:S02]  /*00b0*/  LEA R0, R7, R0, 0x8 ;  /* 0x0000000007007211 */ /* 0x000fe400078e40ff */
[----:B------:R-:W1:Y:S02]  /*00c0*/  LDC.64 R6, c[0x0][0x220] ;  /* 0x00008800ff067b82 */ /* 0x000e640000000a00 */
[----:B------:R-:W-:-:S04]  /*00d0*/  LEA.HI R5, R5, R0, RZ, 0x9 ;  /* 0x0000000005057211 */ /* 0x000fc800078f48ff */
[----:B------:R-:W-:-:S04]  /*00e0*/  LOP3.LUT R5, R5, 0xfffffe00, RZ, 0xc0, !PT ;  /* 0xfffffe0005057812 */ /* 0x000fc800078ec0ff */
[----:B------:R-:W-:Y:S02]  /*00f0*/  IADD3 R13, R0, -R5, RZ ;  /* 0x80000005000d7210 */ /* 0x000fe40007ffe0ff */
[----:B------:R-:W3:Y:S03]  /*0100*/  LDC.64 R4, c[0x0][0x218] ;  /* 0x00008600ff047b82 */ /* 0x000ee60000000a00 */
[----:B--2---:R-:W-:-:S06]  /*0110*/  IMAD.WIDE R2, R13, 0x4, R2 ;  /* 0x000000040d027825 */ /* 0x004fcc00078e0202 */
[----:B------:R-:W2:Y:S01]  /*0120*/  LDG.E.EL.64 R2, desc[UR4][R2.64] ;  /* 0x0000000402027981 */ /* 0x000ea2000c2e1b00 */
[----:B-1----:R-:W-:-:S06]  /*0130*/  IMAD.WIDE R6, R13, 0x4, R6 ;  /* 0x000000040d067825 */ /* 0x002fcc00078e0206 */
[----:B------:R-:W2:Y:S01]  /*0140*/  LDG.E.EL.64 R6, desc[UR4][R6.64] ;  /* 0x0000000406067981 */ /* 0x000ea2000c2e1b00 */
[----:B---3--:R-:W-:-:S06]  /*0150*/  IMAD.WIDE R4, R0, 0x4, R4 ;  /* 0x0000000400047825 */ /* 0x008fcc00078e0204 */
[----:B------:R-:W3:Y:S01]  /*0160*/  LDG.E.64 R4, desc[UR4][R4.64] ;  /* 0x0000000404047981 */ /* 0x000ee2000c1e1b00 */
[----:B----4-:R-:W-:-:S04]  /*0170*/  IMAD.WIDE R8, R13, 0x4, R8 ;  /* 0x000000040d087825 */ /* 0x010fc800078e0208 */
[----:B-----5:R-:W-:Y:S02]  /*0180*/  IMAD.WIDE R10, R13, 0x4, R10 ;  /* 0x000000040d0a7825 */ /* 0x020fe400078e020a */
[----:B------:R-:W4:Y:S04]  /*0190*/  LDG.E.EL.64 R8, desc[UR4][R8.64] ;  /* 0x0000000408087981 */ /* 0x000f28000c2e1b00 */
[----:B------:R-:W4:Y:S01]  /*01a0*/  LDG.E.EL.64 R10, desc[UR4][R10.64] ;  /* 0x000000040a0a7981 */ /* 0x000f22000c2e1b00 */
[----:B--2---:R-:W-:Y:S01]  /*01b0*/  FADD R2, R2, 9.9999997473787516356e-06 ;  /* 0x3727c5ac02027421 */ /* 0x004fe20000000000 */
[----:B------:R-:W-:-:S03]  /*01c0*/  FADD R3, R3, 9.9999997473787516356e-06 ;  /* 0x3727c5ac03037421 */ /* 0x000fc60000000000 */
[----:B------:R-:W1:Y:S08]  /*01d0*/  MUFU.SQRT R12, R2 ;  /* 0x00000002000c7308 */ /* 0x000e700000002000 */
[----:B------:R-:W2:Y:S01]  /*01e0*/  MUFU.SQRT R13, R3 ;  /* 0x00000003000d7308 */ /* 0x000ea20000002000 */
[C---:B-1----:R-:W-:Y:S02]  /*01f0*/  FSETP.GT.AND P0, PT, R12.reuse, 8.50705917302346158658e+37, PT ;  /* 0x7e8000000c00780b */ /* 0x042fe40003f04000 */
[----:B------:R-:W-:-:S02]  /*0200*/  FSETP.GEU.AND P2, PT, R12, 1.175494350822287508e-38, PT ;  /* 0x008000000c00780b */ /* 0x000fc40003f4e000 */
[C---:B--2---:R-:W-:Y:S02]  /*0210*/  FSETP.GT.AND P1, PT, R13.reuse, 8.50705917302346158658e+37, PT ;  /* 0x7e8000000d00780b */ /* 0x044fe40003f24000 */
[----:B------:R-:W-:-:S07]  /*0220*/  FSETP.GEU.AND P3, PT, R13, 1.175494350822287508e-38, PT ;  /* 0x008000000d00780b */ /* 0x000fce0003f6e000 */
[----:B------:R-:W-:Y:S01]  /*0230*/  @P0 FMUL R12, R12, 0.25 ;  /* 0x3e8000000c0c0820 */ /* 0x000fe20000400000 */
[----:B------:R-:W-:-:S03]  /*0240*/  HFMA2.MMA R2, -RZ, RZ, 1.625, 0 ;  /* 0x3e800000ff027435 */ /* 0x000fc600000001ff */
[----:B------:R-:W-:Y:S01]  /*0250*/  @!P2 FMUL R12, R12, 16777216 ;  /* 0x4b8000000c0ca820 */ /* 0x000fe20000400000 */
[----:B------:R-:W-:-:S04]  /*0260*/  @P1 FMUL R13, R13, 0.25 ;  /* 0x3e8000000d0d1820 */ /* 0x000fc80000400000 */
[----:B------:R-:W-:Y:S01]  /*0270*/  @!P3 FMUL R13, R13, 16777216 ;  /* 0x4b8000000d0db820 */ /* 0x000fe20000400000 */
[----:B------:R-:W1:Y:S01]  /*0280*/  MUFU.RCP R12, R12 ;  /* 0x0000000c000c7308 */ /* 0x000e620000001000 */
[----:B------:R-:W-:-:S07]  /*0290*/  FSEL R3, R2, 1, P0 ;  /* 0x3f80000002037808 */ /* 0x000fce0000000000 */
[----:B------:R-:W2:Y:S01]  /*02a0*/  MUFU.RCP R13, R13 ;  /* 0x0000000d000d7308 */ /* 0x000ea20000001000 */
[----:B------:R-:W-:Y:S01]  /*02b0*/  FSEL R2, R2, 1, P1 ;  /* 0x3f80000002027808 */ /* 0x000fe20000800000 */
[----:B------:R-:W-:Y:S01]  /*02c0*/  @!P2 FMUL R3, R3, 16777216 ;  /* 0x4b8000000303a820 */ /* 0x000fe20000400000 */
[----:B---3--:R-:W-:-:S03]  /*02d0*/  FADD R5, R5, -R7 ;  /* 0x8000000705057221 */ /* 0x008fc60000000000 */
[----:B------:R-:W-:Y:S01]  /*02e0*/  @!P3 FMUL R2, R2, 16777216 ;  /* 0x4b8000000202b820 */ /* 0x000fe20000400000 */
[----:B------:R-:W-:Y:S01]  /*02f0*/  FADD R4, R4, -R6 ;  /* 0x8000000604047221 */ /* 0x000fe20000000000 */
[----:B-1----:R-:W-:Y:S02]  /*0300*/  FMUL R7, R12, R3 ;  /* 0x000000030c077220 */ /* 0x002fe40000400000 */
[----:B--2---:R-:W-:Y:S02]  /*0310*/  FMUL R6, R13, R2 ;  /* 0x000000020d067220 */ /* 0x004fe40000400000 */
[----:B------:R-:W1:Y:S01]  /*0320*/  LDC.64 R2, c[0x0][0x210] ;  /* 0x00008400ff027b82 */ /* 0x000e620000000a00 */
[----:B------:R-:W-:Y:S01]  /*0330*/  FMUL R7, R4, R7 ;  /* 0x0000000704077220 */ /* 0x000fe20000400000 */
[----:B------:R-:W-:-:S03]  /*0340*/  FMUL R6, R5, R6 ;  /* 0x0000000605067220 */ /* 0x000fc60000400000 */
[----:B----4-:R-:W-:Y:S01]  /*0350*/  FFMA R8, R8, R7, R10 ;  /* 0x0000000708087223 */ /* 0x010fe2000000000a */
[----:B------:R-:W-:-:S04]  /*0360*/  FFMA R9, R9, R6, R11 ;  /* 0x0000000609097223 */ /* 0x000fc8000000000b */
[----:B------:R-:W-:Y:S02]  /*0370*/  FSETP.GT.AND P0, PT, R8, RZ, PT ;  /* 0x000000ff0800720b */ /* 0x000fe40003f04000 */
[----:B------:R-:W-:-:S11]  /*0380*/  FSETP.GT.AND P1, PT, R9, RZ, PT ;  /* 0x000000ff0900720b */ /* 0x000fd60003f24000 */
[----:B------:R-:W-:Y:S01]  /*0390*/  @!P0 FMUL R8, R8, 0.10000000149011611938 ;  /* 0x3dcccccd08088820 */ /* 0x000fe20000400000 */
[----:B-1----:R-:W-:-:S04]  /*03a0*/  IMAD.WIDE R2, R0, 0x4, R2 ;  /* 0x0000000400027825 */ /* 0x002fc800078e0202 */
[----:B------:R-:W-:-:S05]  /*03b0*/  @!P1 FMUL R9, R9, 0.10000000149011611938 ;  /* 0x3dcccccd09099820 */ /* 0x000fca0000400000 */
[----:B------:R-:W-:Y:S01]  /*03c0*/  STG.E.64 desc[UR4][R2.64], R8 ;  /* 0x0000000802007986 */ /* 0x000fe2000c101b04 */
[----:B------:R-:W-:Y:S05]  /*03d0*/  EXIT ;  /* 0x000000000000794d */ /* 0x000fea0003800000 */
.L_x_0:
[----:B------:R-:W-:-:S00]  /*03e0*/  BRA `(.L_x_0) ;  /* 0xfffffffc00fc7947 */ /* 0x000fc0000383ffff */
[----:B------:R-:W-:-:S00]  /*03f0*/  NOP ;  /* 0x0000000000007918 */ /* 0x000fc00000000000 */
        /* <DEDUP_REMOVED lines=8> */
.L_x_1:


//--------------------- .nv.global.init           --------------------------
	.section	.nv.global.init,"aw",@progbits
.nv.global.init:
	.type		_$_str,@object
	.size		_$_str,(_$_str_$_2 - _$_str)
_$_str:
        /*0000*/ 	.byte	0x5f, 0x5f, 0x43, 0x55, 0x44, 0x41, 0x5f, 0x46, 0x54, 0x5a, 0x00
	.type		_$_str_$_2,@object
	.size		_$_str_$_2,(.L_1 - _$_str_$_2)
_$_str_$_2:
        /*000b*/ 	.byte	0x5f, 0x5f, 0x43, 0x55, 0x44, 0x41, 0x5f, 0x50, 0x52, 0x45, 0x43, 0x5f, 0x53, 0x51, 0x52, 0x54
        /*001b*/ 	.byte	0x00
.L_1:


//--------------------- .nv.constant0.triton_poi_fused__native_batch_norm_legit_no_training_leaky_relu_28 --------------------------
	.section	.nv.constant0.triton_poi_fused__native_batch_norm_legit_no_training_leaky_relu_28,"a",@progbits
	.sectionflags	@""
	.align	4
.nv.constant0.triton_poi_fused__native_batch_norm_legit_no_training_leaky_relu_28:
	.zero		580
